//
// Generated by NVIDIA NVVM Compiler
//
// Compiler Build ID: CL-36424714
// Cuda compilation tools, release 13.0, V13.0.88
// Based on NVVM 20.0.0
//

.version 9.0
.target sm_100
.address_size 64

	// .globl	_Z13MatrixMulCUDAILi32EEvPfS0_S0_ii
// _ZZ13MatrixMulCUDAILi32EEvPfS0_S0_iiE2As has been demoted
// _ZZ13MatrixMulCUDAILi32EEvPfS0_S0_iiE2Bs has been demoted

.visible .entry _Z13MatrixMulCUDAILi32EEvPfS0_S0_ii(
	.param .u64 .ptr .align 1 _Z13MatrixMulCUDAILi32EEvPfS0_S0_ii_param_0,
	.param .u64 .ptr .align 1 _Z13MatrixMulCUDAILi32EEvPfS0_S0_ii_param_1,
	.param .u64 .ptr .align 1 _Z13MatrixMulCUDAILi32EEvPfS0_S0_ii_param_2,
	.param .u32 _Z13MatrixMulCUDAILi32EEvPfS0_S0_ii_param_3,
	.param .u32 _Z13MatrixMulCUDAILi32EEvPfS0_S0_ii_param_4
)
{
	.reg .pred 	%p<3>;
	.reg .b32 	%r<37>;
	.reg .b32 	%f<105>;
	.reg .b64 	%rd<13>;
	// demoted variable
	.shared .align 4 .b8 _ZZ13MatrixMulCUDAILi32EEvPfS0_S0_iiE2As[4096];
	// demoted variable
	.shared .align 4 .b8 _ZZ13MatrixMulCUDAILi32EEvPfS0_S0_iiE2Bs[4096];
	ld.param.u64 	%rd3, [_Z13MatrixMulCUDAILi32EEvPfS0_S0_ii_param_0];
	ld.param.u64 	%rd4, [_Z13MatrixMulCUDAILi32EEvPfS0_S0_ii_param_1];
	ld.param.u64 	%rd5, [_Z13MatrixMulCUDAILi32EEvPfS0_S0_ii_param_2];
	ld.param.u32 	%r20, [_Z13MatrixMulCUDAILi32EEvPfS0_S0_ii_param_3];
	ld.param.u32 	%r21, [_Z13MatrixMulCUDAILi32EEvPfS0_S0_ii_param_4];
	mov.u32 	%r22, %ctaid.x;
	mov.u32 	%r1, %ctaid.y;
	mov.u32 	%r2, %tid.x;
	mov.u32 	%r3, %tid.y;
	mul.lo.s32 	%r23, %r20, %r1;
	shl.b32 	%r36, %r23, 5;
	shl.b32 	%r5, %r22, 5;
	shl.b32 	%r6, %r21, 5;
	setp.lt.s32 	%p1, %r20, 1;
	mov.f32 	%f104, 0f00000000;
	@%p1 bra 	$L__BB0_3;
	shl.b32 	%r24, %r3, 7;
	mov.u32 	%r25, _ZZ13MatrixMulCUDAILi32EEvPfS0_S0_iiE2As;
	add.s32 	%r7, %r25, %r24;
	shl.b32 	%r26, %r2, 2;
	add.s32 	%r8, %r7, %r26;
	mov.u32 	%r27, _ZZ13MatrixMulCUDAILi32EEvPfS0_S0_iiE2Bs;
	add.s32 	%r10, %r27, %r26;
	add.s32 	%r9, %r10, %r24;
	mad.lo.s32 	%r28, %r21, %r3, %r2;
	add.s32 	%r35, %r28, %r5;
	shl.b32 	%r29, %r1, 5;
	add.s32 	%r30, %r3, %r29;
	mad.lo.s32 	%r34, %r20, %r30, %r2;
	add.s32 	%r13, %r36, %r20;
	cvta.to.global.u64 	%rd1, %rd4;
	cvta.to.global.u64 	%rd2, %rd5;
	mov.f32 	%f104, 0f00000000;
$L__BB0_2:
	mul.wide.s32 	%rd6, %r35, 4;
	add.s64 	%rd7, %rd2, %rd6;
	mul.wide.s32 	%rd8, %r34, 4;
	add.s64 	%rd9, %rd1, %rd8;
	ld.global.f32 	%f6, [%rd9];
	st.shared.f32 	[%r8], %f6;
	ld.global.f32 	%f7, [%rd7];
	st.shared.f32 	[%r9], %f7;
	bar.sync 	0;
	ld.shared.f32 	%f8, [%r7];
	ld.shared.f32 	%f9, [%r10];
	fma.rn.f32 	%f10, %f8, %f9, %f104;
	ld.shared.f32 	%f11, [%r7+4];
	ld.shared.f32 	%f12, [%r10+128];
	fma.rn.f32 	%f13, %f11, %f12, %f10;
	ld.shared.f32 	%f14, [%r7+8];
	ld.shared.f32 	%f15, [%r10+256];
	fma.rn.f32 	%f16, %f14, %f15, %f13;
	ld.shared.f32 	%f17, [%r7+12];
	ld.shared.f32 	%f18, [%r10+384];
	fma.rn.f32 	%f19, %f17, %f18, %f16;
	ld.shared.f32 	%f20, [%r7+16];
	ld.shared.f32 	%f21, [%r10+512];
	fma.rn.f32 	%f22, %f20, %f21, %f19;
	ld.shared.f32 	%f23, [%r7+20];
	ld.shared.f32 	%f24, [%r10+640];
	fma.rn.f32 	%f25, %f23, %f24, %f22;
	ld.shared.f32 	%f26, [%r7+24];
	ld.shared.f32 	%f27, [%r10+768];
	fma.rn.f32 	%f28, %f26, %f27, %f25;
	ld.shared.f32 	%f29, [%r7+28];
	ld.shared.f32 	%f30, [%r10+896];
	fma.rn.f32 	%f31, %f29, %f30, %f28;
	ld.shared.f32 	%f32, [%r7+32];
	ld.shared.f32 	%f33, [%r10+1024];
	fma.rn.f32 	%f34, %f32, %f33, %f31;
	ld.shared.f32 	%f35, [%r7+36];
	ld.shared.f32 	%f36, [%r10+1152];
	fma.rn.f32 	%f37, %f35, %f36, %f34;
	ld.shared.f32 	%f38, [%r7+40];
	ld.shared.f32 	%f39, [%r10+1280];
	fma.rn.f32 	%f40, %f38, %f39, %f37;
	ld.shared.f32 	%f41, [%r7+44];
	ld.shared.f32 	%f42, [%r10+1408];
	fma.rn.f32 	%f43, %f41, %f42, %f40;
	ld.shared.f32 	%f44, [%r7+48];
	ld.shared.f32 	%f45, [%r10+1536];
	fma.rn.f32 	%f46, %f44, %f45, %f43;
	ld.shared.f32 	%f47, [%r7+52];
	ld.shared.f32 	%f48, [%r10+1664];
	fma.rn.f32 	%f49, %f47, %f48, %f46;
	ld.shared.f32 	%f50, [%r7+56];
	ld.shared.f32 	%f51, [%r10+1792];
	fma.rn.f32 	%f52, %f50, %f51, %f49;
	ld.shared.f32 	%f53, [%r7+60];
	ld.shared.f32 	%f54, [%r10+1920];
	fma.rn.f32 	%f55, %f53, %f54, %f52;
	ld.shared.f32 	%f56, [%r7+64];
	ld.shared.f32 	%f57, [%r10+2048];
	fma.rn.f32 	%f58, %f56, %f57, %f55;
	ld.shared.f32 	%f59, [%r7+68];
	ld.shared.f32 	%f60, [%r10+2176];
	fma.rn.f32 	%f61, %f59, %f60, %f58;
	ld.shared.f32 	%f62, [%r7+72];
	ld.shared.f32 	%f63, [%r10+2304];
	fma.rn.f32 	%f64, %f62, %f63, %f61;
	ld.shared.f32 	%f65, [%r7+76];
	ld.shared.f32 	%f66, [%r10+2432];
	fma.rn.f32 	%f67, %f65, %f66, %f64;
	ld.shared.f32 	%f68, [%r7+80];
	ld.shared.f32 	%f69, [%r10+2560];
	fma.rn.f32 	%f70, %f68, %f69, %f67;
	ld.shared.f32 	%f71, [%r7+84];
	ld.shared.f32 	%f72, [%r10+2688];
	fma.rn.f32 	%f73, %f71, %f72, %f70;
	ld.shared.f32 	%f74, [%r7+88];
	ld.shared.f32 	%f75, [%r10+2816];
	fma.rn.f32 	%f76, %f74, %f75, %f73;
	ld.shared.f32 	%f77, [%r7+92];
	ld.shared.f32 	%f78, [%r10+2944];
	fma.rn.f32 	%f79, %f77, %f78, %f76;
	ld.shared.f32 	%f80, [%r7+96];
	ld.shared.f32 	%f81, [%r10+3072];
	fma.rn.f32 	%f82, %f80, %f81, %f79;
	ld.shared.f32 	%f83, [%r7+100];
	ld.shared.f32 	%f84, [%r10+3200];
	fma.rn.f32 	%f85, %f83, %f84, %f82;
	ld.shared.f32 	%f86, [%r7+104];
	ld.shared.f32 	%f87, [%r10+3328];
	fma.rn.f32 	%f88, %f86, %f87, %f85;
	ld.shared.f32 	%f89, [%r7+108];
	ld.shared.f32 	%f90, [%r10+3456];
	fma.rn.f32 	%f91, %f89, %f90, %f88;
	ld.shared.f32 	%f92, [%r7+112];
	ld.shared.f32 	%f93, [%r10+3584];
	fma.rn.f32 	%f94, %f92, %f93, %f91;
	ld.shared.f32 	%f95, [%r7+116];
	ld.shared.f32 	%f96, [%r10+3712];
	fma.rn.f32 	%f97, %f95, %f96, %f94;
	ld.shared.f32 	%f98, [%r7+120];
	ld.shared.f32 	%f99, [%r10+3840];
	fma.rn.f32 	%f100, %f98, %f99, %f97;
	ld.shared.f32 	%f101, [%r7+124];
	ld.shared.f32 	%f102, [%r10+3968];
	fma.rn.f32 	%f104, %f101, %f102, %f100;
	bar.sync 	0;
	add.s32 	%r36, %r36, 32;
	add.s32 	%r35, %r35, %r6;
	add.s32 	%r34, %r34, 32;
	setp.lt.s32 	%p2, %r36, %r13;
	@%p2 bra 	$L__BB0_2;
$L__BB0_3:
	cvta.to.global.u64 	%rd10, %rd3;
	add.s32 	%r31, %r5, %r2;
	mad.lo.s32 	%r32, %r21, %r3, %r31;
	mad.lo.s32 	%r33, %r6, %r1, %r32;
	mul.wide.s32 	%rd11, %r33, 4;
	add.s64 	%rd12, %rd10, %rd11;
	st.global.f32 	[%rd12], %f104;
	ret;

}


// ===== COMPILED SASS (sm_100) =====

	.target	sm_100

	.elftype	@"ET_EXEC"


//--------------------- .note.nv.tkinfo           --------------------------
	.section	.note.nv.tkinfo,"",@"SHT_NOTE"
	.sectionflags	@"SHF_NOTE_NV_TKINFO"
	.tkinfo
        /*0018*/ 	.word	0x00000002
        /*0030*/ 	.string	""
        /*0030*/ 	.string	"ptxas"
        /*0030*/ 	.string	"Cuda compilation tools, release 13.0, V13.0.88"
        /*0030*/ 	.string	"Build cuda_13.0.r13.0/compiler.36424714_0"
        /*0030*/ 	.string	"-arch sm_100 -m 64 "



//--------------------- .note.nv.cuinfo           --------------------------
	.section	.note.nv.cuinfo,"",@"SHT_NOTE"
	.sectionflags	@"SHF_NOTE_NV_CUINFO"
        /*0018*/ 	.short	0x0002
        /*001a*/ 	.short	0x0064
        /*001c*/ 	.short	0x0082
	.zero		2


//--------------------- .nv.info                  --------------------------
	.section	.nv.info,"",@"SHT_CUDA_INFO"
	.align	4


	//----- nvinfo : EIATTR_REGCOUNT
	.align		4
        /*0000*/ 	.byte	0x04, 0x2f
        /*0002*/ 	.short	(.L_1 - .L_0)
	.align		4
.L_0:
        /*0004*/ 	.word	index@(_Z13MatrixMulCUDAILi32EEvPfS0_S0_ii)
        /*0008*/ 	.word	0x00000020


	//----- nvinfo : EIATTR_FRAME_SIZE
	.align		4
.L_1:
        /*000c*/ 	.byte	0x04, 0x11
        /*000e*/ 	.short	(.L_3 - .L_2)
	.align		4
.L_2:
        /*0010*/ 	.word	index@(_Z13MatrixMulCUDAILi32EEvPfS0_S0_ii)
        /*0014*/ 	.word	0x00000000


	//----- nvinfo : EIATTR_MIN_STACK_SIZE
	.align		4
.L_3:
        /*0018*/ 	.byte	0x04, 0x12
        /*001a*/ 	.short	(.L_5 - .L_4)
	.align		4
.L_4:
        /*001c*/ 	.word	index@(_Z13MatrixMulCUDAILi32EEvPfS0_S0_ii)
        /*0020*/ 	.word	0x00000000
.L_5:


//--------------------- .nv.compat                --------------------------
	.section	.nv.compat,"",@"SHT_CUDA_COMPAT_INFO"
	.align	4
        /*0000*/ 	.byte	0x02, 0x09, 0x00, 0x00, 0x02, 0x02, 0x01, 0x00, 0x02, 0x05, 0x05, 0x00, 0x03, 0x07, 0x01, 0x01
        /*0010*/ 	.byte	0x02, 0x03, 0x00, 0x00, 0x02, 0x06, 0x01, 0x00, 0x04, 0x0b, 0x08, 0x00, 0x09, 0x00, 0x00, 0x00
        /*0020*/ 	.byte	0x00, 0x00, 0x00, 0x00


//--------------------- .nv.info._Z13MatrixMulCUDAILi32EEvPfS0_S0_ii --------------------------
	.section	.nv.info._Z13MatrixMulCUDAILi32EEvPfS0_S0_ii,"",@"SHT_CUDA_INFO"
	.sectionflags	@""
	.align	4


	//----- nvinfo : EIATTR_CUDA_API_VERSION
	.align		4
        /*0000*/ 	.byte	0x04, 0x37
        /*0002*/ 	.short	(.L_7 - .L_6)
.L_6:
        /*0004*/ 	.word	0x00000082


	//----- nvinfo : EIATTR_KPARAM_INFO
	.align		4
.L_7:
        /*0008*/ 	.byte	0x04, 0x17
        /*000a*/ 	.short	(.L_9 - .L_8)
.L_8:
        /*000c*/ 	.word	0x00000000
        /*0010*/ 	.short	0x0004
        /*0012*/ 	.short	0x001c
        /*0014*/ 	.byte	0x00, 0xf0, 0x11, 0x00


	//----- nvinfo : EIATTR_KPARAM_INFO
	.align		4
.L_9:
        /*0018*/ 	.byte	0x04, 0x17
        /*001a*/ 	.short	(.L_11 - .L_10)
.L_10:
        /*001c*/ 	.word	0x00000000
        /*0020*/ 	.short	0x0003
        /*0022*/ 	.short	0x0018
        /*0024*/ 	.byte	0x00, 0xf0, 0x11, 0x00


	//----- nvinfo : EIATTR_KPARAM_INFO
	.align		4
.L_11:
        /*0028*/ 	.byte	0x04, 0x17
        /*002a*/ 	.short	(.L_13 - .L_12)
.L_12:
        /*002c*/ 	.word	0x00000000
        /*0030*/ 	.short	0x0002
        /*0032*/ 	.short	0x0010
        /*0034*/ 	.byte	0x00, 0xf5, 0x21, 0x00


	//----- nvinfo : EIATTR_KPARAM_INFO
	.align		4
.L_13:
        /*0038*/ 	.byte	0x04, 0x17
        /*003a*/ 	.short	(.L_15 - .L_14)
.L_14:
        /*003c*/ 	.word	0x00000000
        /*0040*/ 	.short	0x0001
        /*0042*/ 	.short	0x0008
        /*0044*/ 	.byte	0x00, 0xf5, 0x21, 0x00


	//----- nvinfo : EIATTR_KPARAM_INFO
	.align		4
.L_15:
        /*0048*/ 	.byte	0x04, 0x17
        /*004a*/ 	.short	(.L_17 - .L_16)
.L_16:
        /*004c*/ 	.word	0x00000000
        /*0050*/ 	.short	0x0000
        /*0052*/ 	.short	0x0000
        /*0054*/ 	.byte	0x00, 0xf5, 0x21, 0x00


	//----- nvinfo : EIATTR_SPARSE_MMA_MASK
	.align		4
.L_17:
        /*0058*/ 	.byte	0x03, 0x50
        /*005a*/ 	.short	0x0000


	//----- nvinfo : EIATTR_MAXREG_COUNT
	.align		4
        /*005c*/ 	.byte	0x03, 0x1b
        /*005e*/ 	.short	0x00ff


	//----- nvinfo : EIATTR_NUM_BARRIERS
	.align		4
        /*0060*/ 	.byte	0x02, 0x4c
        /*0062*/ 	.byte	0x01
	.zero		1


	//----- nvinfo : EIATTR_MERCURY_ISA_VERSION
	.align		4
        /*0064*/ 	.byte	0x03, 0x5f
        /*0066*/ 	.short	0x0101


	//----- nvinfo : EIATTR_VRC_CTA_INIT_COUNT
	.align		4
        /*0068*/ 	.byte	0x02, 0x4a
	.zero		1
	.zero		1


	//----- nvinfo : EIATTR_EXIT_INSTR_OFFSETS
	.align		4
        /*006c*/ 	.byte	0x04, 0x1c
        /*006e*/ 	.short	(.L_19 - .L_18)


	//   ....[0]....
.L_18:
        /*0070*/ 	.word	0x00000790


	//----- nvinfo : EIATTR_CBANK_PARAM_SIZE
	.align		4
.L_19:
        /*0074*/ 	.byte	0x03, 0x19
        /*0076*/ 	.short	0x0020


	//----- nvinfo : EIATTR_PARAM_CBANK
	.align		4
        /*0078*/ 	.byte	0x04, 0x0a
        /*007a*/ 	.short	(.L_21 - .L_20)
	.align		4
.L_20:
        /*007c*/ 	.word	index@(.nv.constant0._Z13MatrixMulCUDAILi32EEvPfS0_S0_ii)
        /*0080*/ 	.short	0x0380
        /*0082*/ 	.short	0x0020


	//----- nvinfo : EIATTR_SW_WAR
	.align		4
.L_21:
        /*0084*/ 	.byte	0x04, 0x36
        /*0086*/ 	.short	(.L_23 - .L_22)
.L_22:
        /*0088*/ 	.word	0x00000008
.L_23:


//--------------------- .nv.callgraph             --------------------------
	.section	.nv.callgraph,"",@"SHT_CUDA_CALLGRAPH"
	.align	4
	.sectionentsize	8
	.align		4
        /*0000*/ 	.word	0x00000000
	.align		4
        /*0004*/ 	.word	0xffffffff
	.align		4
        /*0008*/ 	.word	0x00000000
	.align		4
        /*000c*/ 	.word	0xfffffffe
	.align		4
        /*0010*/ 	.word	0x00000000
	.align		4
        /*0014*/ 	.word	0xfffffffd
	.align		4
        /*0018*/ 	.word	0x00000000
	.align		4
        /*001c*/ 	.word	0xfffffffc


//--------------------- .text._Z13MatrixMulCUDAILi32EEvPfS0_S0_ii --------------------------
	.section	.text._Z13MatrixMulCUDAILi32EEvPfS0_S0_ii,"ax",@progbits
	.align	128
        .global         _Z13MatrixMulCUDAILi32EEvPfS0_S0_ii
        .type           _Z13MatrixMulCUDAILi32EEvPfS0_S0_ii,@function
        .size           _Z13MatrixMulCUDAILi32EEvPfS0_S0_ii,(.L_x_3 - _Z13MatrixMulCUDAILi32EEvPfS0_S0_ii)
        .other          _Z13MatrixMulCUDAILi32EEvPfS0_S0_ii,@"STO_CUDA_ENTRY STV_DEFAULT"
_Z13MatrixMulCUDAILi32EEvPfS0_S0_ii:
.text._Z13MatrixMulCUDAILi32EEvPfS0_S0_ii:
[----:B------:R-:W-:Y:S01]  /*0000*/  LDC R1, c[0x0][0x37c] ;  /* 0x0000df00ff017b82 */ /* 0x000fe20000000800 */
[----:B------:R-:W0:Y:S01]  /*0010*/  LDCU.64 UR10, c[0x0][0x398] ;  /* 0x00007300ff0a77ac */ /* 0x000e220008000a00 */
[----:B------:R-:W1:Y:S01]  /*0020*/  S2R R5, SR_CTAID.X ;  /* 0x0000000000057919 */ /* 0x000e620000002500 */
[----:B------:R-:W-:Y:S01]  /*0030*/  HFMA2 R27, -RZ, RZ, 0, 0 ;  /* 0x00000000ff1b7431 */ /* 0x000fe200000001ff */
[----:B------:R-:W2:Y:S01]  /*0040*/  LDCU.64 UR8, c[0x0][0x358] ;  /* 0x00006b00ff0877ac */ /* 0x000ea20008000a00 */
[----:B------:R-:W3:Y:S01]  /*0050*/  S2R R0, SR_TID.X ;  /* 0x0000000000007919 */ /* 0x000ee20000002100 */
[----:B------:R-:W4:Y:S01]  /*0060*/  S2R R3, SR_TID.Y ;  /* 0x0000000000037919 */ /* 0x000f220000002200 */
[----:B------:R-:W1:Y:S01]  /*0070*/  S2R R2, SR_CTAID.Y ;  /* 0x0000000000027919 */ /* 0x000e620000002600 */
[----:B0-----:R-:W-:Y:S02]  /*0080*/  UISETP.GE.AND UP0, UPT, UR10, 0x1, UPT ;  /* 0x000000010a00788c */ /* 0x001fe4000bf06270 */
[----:B------:R-:W-:-:S07]  /*0090*/  USHF.L.U32 UR7, UR11, 0x5, URZ ;  /* 0x000000050b077899 */ /* 0x000fce00080006ff */
[----:B--2---:R-:W-:Y:S05]  /*00a0*/  BRA.U !UP0, `(.L_x_0) ;  /* 0x0000000508a07547 */ /* 0x004fea000b800000 */
[----:B------:R-:W0:Y:S01]  /*00b0*/  S2UR UR6, SR_CgaCtaId ;  /* 0x00000000000679c3 */ /* 0x000e220000008800 */
[----:B------:R-:W-:Y:S01]  /*00c0*/  UMOV UR4, 0x400 ;  /* 0x0000040000047882 */ /* 0x000fe20000000000 */
[C---:B-1----:R-:W-:Y:S01]  /*00d0*/  IMAD R21, R2.reuse, UR10, RZ ;  /* 0x0000000a02157c24 */ /* 0x042fe2000f8e02ff */
[----:B------:R-:W-:Y:S01]  /*00e0*/  UIADD3 UR5, UPT, UPT, UR4, 0x1000, URZ ;  /* 0x0000100004057890 */ /* 0x000fe2000fffe0ff */
[--C-:B---34-:R-:W-:Y:S01]  /*00f0*/  IMAD R4, R3, UR11, R0.reuse ;  /* 0x0000000b03047c24 */ /* 0x118fe2000f8e0200 */
[----:B------:R-:W-:Y:S02]  /*0100*/  LEA R9, R2, R3, 0x5 ;  /* 0x0000000302097211 */ /* 0x000fe400078e28ff */
[----:B------:R-:W-:Y:S01]  /*0110*/  SHF.L.U32 R21, R21, 0x5, RZ ;  /* 0x0000000515157819 */ /* 0x000fe200000006ff */
[----:B------:R-:W1:Y:S01]  /*0120*/  LDC.64 R24, c[0x0][0x390] ;  /* 0x0000e400ff187b82 */ /* 0x000e620000000a00 */
[----:B------:R-:W-:Y:S01]  /*0130*/  LEA R7, R5, R4, 0x5 ;  /* 0x0000000405077211 */ /* 0x000fe200078e28ff */
[----:B------:R-:W-:Y:S01]  /*0140*/  IMAD R6, R9, UR10, R0 ;  /* 0x0000000a09067c24 */ /* 0x000fe2000f8e0200 */
[----:B------:R-:W-:-:S02]  /*0150*/  MOV R27, RZ ;  /* 0x000000ff001b7202 */ /* 0x000fc40000000f00 */
[----:B------:R-:W-:-:S03]  /*0160*/  IADD3 R4, PT, PT, R21, UR10, RZ ;  /* 0x0000000a15047c10 */ /* 0x000fc6000fffe0ff */
[----:B------:R-:W2:Y:S01]  /*0170*/  LDC.64 R22, c[0x0][0x388] ;  /* 0x0000e200ff167b82 */ /* 0x000ea20000000a00 */
[----:B0-----:R-:W-:Y:S02]  /*0180*/  ULEA UR4, UR6, UR4, 0x18 ;  /* 0x0000000406047291 */ /* 0x001fe4000f8ec0ff */
[----:B------:R-:W-:-:S04]  /*0190*/  ULEA UR5, UR6, UR5, 0x18 ;  /* 0x0000000506057291 */ /* 0x000fc8000f8ec0ff */
[C---:B------:R-:W-:Y:S02]  /*01a0*/  LEA R19, R3.reuse, UR4, 0x7 ;  /* 0x0000000403137c11 */ /* 0x040fe4000f8e38ff */
[C---:B------:R-:W-:Y:S02]  /*01b0*/  LEA R18, R0.reuse, UR5, 0x2 ;  /* 0x0000000500127c11 */ /* 0x040fe4000f8e10ff */
[----:B------:R-:W-:Y:S02]  /*01c0*/  LEA R17, R0, R19, 0x2 ;  /* 0x0000001300117211 */ /* 0x000fe400078e10ff */
[----:B------:R-:W-:-:S07]  /*01d0*/  LEA R16, R3, R18, 0x7 ;  /* 0x0000001203107211 */ /* 0x000fce00078e38ff */
.L_x_1:
[----:B--2---:R-:W-:-:S04]  /*01e0*/  IMAD.WIDE R8, R6, 0x4, R22 ;  /* 0x0000000406087825 */ /* 0x004fc800078e0216 */
[----:B-1----:R-:W-:Y:S02]  /*01f0*/  IMAD.WIDE R10, R7, 0x4, R24 ;  /* 0x00000004070a7825 */ /* 0x002fe400078e0218 */
[----:B------:R-:W2:Y:S04]  /*0200*/  LDG.E R8, desc[UR8][R8.64] ;  /* 0x0000000808087981 */ /* 0x000ea8000c1e1900 */
[----:B------:R-:W3:Y:S01]  /*0210*/  LDG.E R11, desc[UR8][R10.64] ;  /* 0x000000080a0b7981 */ /* 0x000ee2000c1e1900 */
[----:B------:R-:W-:Y:S02]  /*0220*/  IADD3 R21, PT, PT, R21, 0x20, RZ ;  /* 0x0000002015157810 */ /* 0x000fe40007ffe0ff */
[----:B------:R-:W-:Y:S02]  /*0230*/  IADD3 R7, PT, PT, R7, UR7, RZ ;  /* 0x0000000707077c10 */ /* 0x000fe4000fffe0ff */
[----:B------:R-:W-:-:S02]  /*0240*/  ISETP.GE.AND P0, PT, R21, R4, PT ;  /* 0x000000041500720c */ /* 0x000fc40003f06270 */
[----:B------:R-:W-:Y:S01]  /*0250*/  IADD3 R6, PT, PT, R6, 0x20, RZ ;  /* 0x0000002006067810 */ /* 0x000fe20007ffe0ff */
[----:B--2---:R-:W-:Y:S04]  /*0260*/  STS [R17], R8 ;  /* 0x0000000811007388 */ /* 0x004fe80000000800 */
[----:B---3--:R-:W-:Y:S01]  /*0270*/  STS [R16], R11 ;  /* 0x0000000b10007388 */ /* 0x008fe20000000800 */
[----:B------:R-:W-:Y:S06]  /*0280*/  BAR.SYNC.DEFER_BLOCKING 0x0 ;  /* 0x0000000000007b1d */ /* 0x000fec0000010000 */
[----:B------:R-:W-:Y:S04]  /*0290*/  LDS R20, [R18] ;  /* 0x0000000012147984 */ /* 0x000fe80000000800 */
[----:B------:R-:W0:Y:S04]  /*02a0*/  LDS.128 R12, [R19] ;  /* 0x00000000130c7984 */ /* 0x000e280000000c00 */
[----:B------:R-:W1:Y:S04]  /*02b0*/  LDS R29, [R18+0x80] ;  /* 0x00008000121d7984 */ /* 0x000e680000000800 */
[----:B------:R-:W2:Y:S04]  /*02c0*/  LDS R26, [R18+0x100] ;  /* 0x00010000121a7984 */ /* 0x000ea80000000800 */
[----:B------:R-:W-:Y:S01]  /*02d0*/  LDS.128 R8, [R19+0x10] ;  /* 0x0000100013087984 */ /* 0x000fe20000000c00 */
[----:B0-----:R-:W-:-:S03]  /*02e0*/  FFMA R12, R12, R20, R27 ;  /* 0x000000140c0c7223 */ /* 0x001fc6000000001b */
[----:B------:R-:W-:Y:S01]  /*02f0*/  LDS R27, [R18+0x300] ;  /* 0x00030000121b7984 */ /* 0x000fe20000000800 */
[----:B-1----:R-:W-:-:S03]  /*0300*/  FFMA R29, R29, R13, R12 ;  /* 0x0000000d1d1d7223 */ /* 0x002fc6000000000c */
[----:B------:R-:W0:Y:S01]  /*0310*/  LDS R12, [R18+0x180] ;  /* 0x00018000120c7984 */ /* 0x000e220000000800 */
[----:B--2---:R-:W-:-:S03]  /*0320*/  FFMA R14, R26, R14, R29 ;  /* 0x0000000e1a0e7223 */ /* 0x004fc6000000001d */
[----:B------:R-:W1:Y:S04]  /*0330*/  LDS R13, [R18+0x200] ;  /* 0x00020000120d7984 */ /* 0x000e680000000800 */
[----:B------:R-:W2:Y:S01]  /*0340*/  LDS R29, [R18+0x280] ;  /* 0x00028000121d7984 */ /* 0x000ea20000000800 */
[----:B0-----:R-:W-:-:S04]  /*0350*/  FFMA R15, R12, R15, R14 ;  /* 0x0000000f0c0f7223 */ /* 0x001fc8000000000e */
[----:B-1----:R-:W-:Y:S02]  /*0360*/  FFMA R8, R8, R13, R15 ;  /* 0x0000000d08087223 */ /* 0x002fe4000000000f */
[----:B------:R-:W-:Y:S02]  /*0370*/  LDS.128 R12, [R19+0x20] ;  /* 0x00002000130c7984 */ /* 0x000fe40000000c00 */
[----:B--2---:R-:W-:Y:S02]  /*0380*/  FFMA R8, R29, R9, R8 ;  /* 0x000000091d087223 */ /* 0x004fe40000000008 */
[----:B------:R-:W0:Y:S02]  /*0390*/  LDS R29, [R18+0x380] ;  /* 0x00038000121d7984 */ /* 0x000e240000000800 */
[----:B------:R-:W-:Y:S02]  /*03a0*/  FFMA R8, R27, R10, R8 ;  /* 0x0000000a1b087223 */ /* 0x000fe40000000008 */
[----:B------:R-:W1:Y:S04]  /*03b0*/  LDS R9, [R18+0x400] ;  /* 0x0004000012097984 */ /* 0x000e680000000800 */
[----:B------:R-:W2:Y:S04]  /*03c0*/  LDS R10, [R18+0x480] ;  /* 0x00048000120a7984 */ /* 0x000ea80000000800 */
[----:B------:R-:W3:Y:S01]  /*03d0*/  LDS R27, [R18+0x500] ;  /* 0x00050000121b7984 */ /* 0x000ee20000000800 */
[----:B0-----:R-:W-:-:S04]  /*03e0*/  FFMA R11, R29, R11, R8 ;  /* 0x0000000b1d0b7223 */ /* 0x001fc80000000008 */
[----:B-1----:R-:W-:Y:S02]  /*03f0*/  FFMA R8, R12, R9, R11 ;  /* 0x000000090c087223 */ /* 0x002fe4000000000b */
[----:B------:R-:W0:Y:S02]  /*0400*/  LDS R12, [R18+0x580] ;  /* 0x00058000120c7984 */ /* 0x000e240000000800 */
[----:B--2---:R-:W-:Y:S02]  /*0410*/  FFMA R20, R10, R13, R8 ;  /* 0x0000000d0a147223 */ /* 0x004fe40000000008 */
[----:B------:R-:W-:Y:S02]  /*0420*/  LDS R13, [R18+0x600] ;  /* 0x00060000120d7984 */ /* 0x000fe40000000800 */
[----:B---3--:R-:W-:Y:S02]  /*0430*/  FFMA R29, R27, R14, R20 ;  /* 0x0000000e1b1d7223 */ /* 0x008fe40000000014 */
[----:B------:R-:W1:Y:S04]  /*0440*/  LDS.128 R8, [R19+0x30] ;  /* 0x0000300013087984 */ /* 0x000e680000000c00 */
[----:B------:R-:W2:Y:S04]  /*0450*/  LDS R14, [R18+0x680] ;  /* 0x00068000120e7984 */ /* 0x000ea80000000800 */
[----:B------:R-:W3:Y:S04]  /*0460*/  LDS R27, [R18+0x700] ;  /* 0x00070000121b7984 */ /* 0x000ee80000000800 */
[----:B------:R-:W-:Y:S01]  /*0470*/  LDS R20, [R18+0x980] ;  /* 0x0009800012147984 */ /* 0x000fe20000000800 */
        /* <DEDUP_REMOVED lines=8> */
[----:B------:R-:W3:Y:S01]  /*0500*/  LDS R27, [R18+0x900] ;  /* 0x00090000121b7984 */ /* 0x000ee20000000800 */
[----:B0-----:R-:W-:-:S04]  /*0510*/  FFMA R11, R8, R11, R29 ;  /* 0x0000000b080b7223 */ /* 0x001fc8000000001d */
[----:B-1----:R-:W-:-:S04]  /*0520*/  FFMA R12, R12, R9, R11 ;  /* 0x000000090c0c7223 */ /* 0x002fc8000000000b */
[----:B--2---:R-:W-:Y:S02]  /*0530*/  FFMA R10, R10, R13, R12 ;  /* 0x0000000d0a0a7223 */ /* 0x004fe4000000000c */
[----:B------:R-:W-:Y:S02]  /*0540*/  LDS R13, [R18+0xa00] ;  /* 0x000a0000120d7984 */ /* 0x000fe40000000800 */
[----:B---3--:R-:W-:Y:S02]  /*0550*/  FFMA R29, R27, R14, R10 ;  /* 0x0000000e1b1d7223 */ /* 0x008fe4000000000a */
[----:B------:R-:W0:Y:S02]  /*0560*/  LDS.128 R8, [R19+0x50] ;  /* 0x0000500013087984 */ /* 0x000e240000000c00 */
[----:B------:R-:W-:Y:S02]  /*0570*/  FFMA R15, R20, R15, R29 ;  /* 0x0000000f140f7223 */ /* 0x000fe4000000001d */
[----:B------:R-:W1:Y:S04]  /*0580*/  LDS R12, [R18+0xa80] ;  /* 0x000a8000120c7984 */ /* 0x000e680000000800 */
[----:B------:R-:W2:Y:S04]  /*0590*/  LDS R27, [R18+0xb00] ;  /* 0x000b0000121b7984 */ /* 0x000ea80000000800 */
[----:B------:R-:W3:Y:S01]  /*05a0*/  LDS R20, [R18+0xb80] ;  /* 0x000b800012147984 */ /* 0x000ee20000000800 */
[----:B0-----:R-:W-:-:S04]  /*05b0*/  FFMA R8, R8, R13, R15 ;  /* 0x0000000d08087223 */ /* 0x001fc8000000000f */
[----:B-1----:R-:W-:Y:S02]  /*05c0*/  FFMA R8, R12, R9, R8 ;  /* 0x000000090c087223 */ /* 0x002fe40000000008 */
[----:B------:R-:W-:Y:S02]  /*05d0*/  LDS R9, [R18+0xc00] ;  /* 0x000c000012097984 */ /* 0x000fe40000000800 */
[----:B--2---:R-:W-:Y:S02]  /*05e0*/  FFMA R29, R27, R10, R8 ;  /* 0x0000000a1b1d7223 */ /* 0x004fe40000000008 */
[----:B------:R-:W0:Y:S02]  /*05f0*/  LDS.128 R12, [R19+0x60] ;  /* 0x00006000130c7984 */ /* 0x000e240000000c00 */
[----:B---3--:R-:W-:Y:S02]  /*0600*/  FFMA R11, R20, R11, R29 ;  /* 0x0000000b140b7223 */ /* 0x008fe4000000001d */
[----:B------:R-:W1:Y:S04]  /*0610*/  LDS R8, [R18+0xc80] ;  /* 0x000c800012087984 */ /* 0x000e680000000800 */
[----:B------:R-:W2:Y:S04]  /*0620*/  LDS R27, [R18+0xd00] ;  /* 0x000d0000121b7984 */ /* 0x000ea80000000800 */
[----:B------:R-:W3:Y:S04]  /*0630*/  LDS R20, [R18+0xd80] ;  /* 0x000d800012147984 */ /* 0x000ee80000000800 */
[----:B------:R-:W-:Y:S01]  /*0640*/  LDS R29, [R18+0xe80] ;  /* 0x000e8000121d7984 */ /* 0x000fe20000000800 */
[----:B0-----:R-:W-:-:S04]  /*0650*/  FFMA R12, R12, R9, R11 ;  /* 0x000000090c0c7223 */ /* 0x001fc8000000000b */
[----:B-1----:R-:W-:Y:S02]  /*0660*/  FFMA R8, R8, R13, R12 ;  /* 0x0000000d08087223 */ /* 0x002fe4000000000c */
[----:B------:R-:W-:Y:S02]  /*0670*/  LDS R13, [R18+0xe00] ;  /* 0x000e0000120d7984 */ /* 0x000fe40000000800 */
[----:B--2---:R-:W-:Y:S02]  /*0680*/  FFMA R27, R27, R14, R8 ;  /* 0x0000000e1b1b7223 */ /* 0x004fe40000000008 */
[----:B------:R-:W0:Y:S02]  /*0690*/  LDS.128 R8, [R19+0x70] ;  /* 0x0000700013087984 */ /* 0x000e240000000c00 */
[----:B---3--:R-:W-:Y:S02]  /*06a0*/  FFMA R15, R20, R15, R27 ;  /* 0x0000000f140f7223 */ /* 0x008fe4000000001b */
[----:B------:R-:W1:Y:S04]  /*06b0*/  LDS R12, [R18+0xf00] ;  /* 0x000f0000120c7984 */ /* 0x000e680000000800 */
[----:B------:R-:W2:Y:S01]  /*06c0*/  LDS R27, [R18+0xf80] ;  /* 0x000f8000121b7984 */ /* 0x000ea20000000800 */
[----:B0-----:R-:W-:-:S04]  /*06d0*/  FFMA R8, R8, R13, R15 ;  /* 0x0000000d08087223 */ /* 0x001fc8000000000f */
[----:B------:R-:W-:-:S04]  /*06e0*/  FFMA R9, R29, R9, R8 ;  /* 0x000000091d097223 */ /* 0x000fc80000000008 */
[----:B-1----:R-:W-:-:S04]  /*06f0*/  FFMA R10, R12, R10, R9 ;  /* 0x0000000a0c0a7223 */ /* 0x002fc80000000009 */
[----:B--2---:R-:W-:Y:S01]  /*0700*/  FFMA R27, R27, R11, R10 ;  /* 0x0000000b1b1b7223 */ /* 0x004fe2000000000a */
[----:B------:R-:W-:Y:S06]  /*0710*/  BAR.SYNC.DEFER_BLOCKING 0x0 ;  /* 0x0000000000007b1d */ /* 0x000fec0000010000 */
[----:B------:R-:W-:Y:S05]  /*0720*/  @!P0 BRA `(.L_x_1) ;  /* 0xfffffff800ac8947 */ /* 0x000fea000383ffff */
.L_x_0:
[----:B------:R-:W0:Y:S01]  /*0730*/  LDC.64 R6, c[0x0][0x380] ;  /* 0x0000e000ff067b82 */ /* 0x000e220000000a00 */
[----:B-1-3--:R-:W-:-:S05]  /*0740*/  LEA R0, R5, R0, 0x5 ;  /* 0x0000000005007211 */ /* 0x00afca00078e28ff */
[----:B----4-:R-:W-:-:S04]  /*0750*/  IMAD R3, R3, UR11, R0 ;  /* 0x0000000b03037c24 */ /* 0x010fc8000f8e0200 */
[----:B------:R-:W-:-:S04]  /*0760*/  IMAD R3, R2, UR7, R3 ;  /* 0x0000000702037c24 */ /* 0x000fc8000f8e0203 */
[----:B0-----:R-:W-:-:S05]  /*0770*/  IMAD.WIDE R2, R3, 0x4, R6 ;  /* 0x0000000403027825 */ /* 0x001fca00078e0206 */
[----:B------:R-:W-:Y:S01]  /*0780*/  STG.E desc[UR8][R2.64], R27 ;  /* 0x0000001b02007986 */ /* 0x000fe2000c101908 */
[----:B------:R-:W-:Y:S05]  /*0790*/  EXIT ;  /* 0x000000000000794d */ /* 0x000fea0003800000 */
.L_x_2:
[----:B------:R-:W-:-:S00]  /*07a0*/  BRA `(.L_x_2) ;  /* 0xfffffffc00fc7947 */ /* 0x000fc0000383ffff */
[----:B------:R-:W-:-:S00]  /*07b0*/  NOP ;  /* 0x0000000000007918 */ /* 0x000fc00000000000 */
        /* <DEDUP_REMOVED lines=12> */
.L_x_3:


//--------------------- .nv.shared._Z13MatrixMulCUDAILi32EEvPfS0_S0_ii --------------------------
	.section	.nv.shared._Z13MatrixMulCUDAILi32EEvPfS0_S0_ii,"aw",@nobits
	.sectionflags	@""
	.align	4
.nv.shared._Z13MatrixMulCUDAILi32EEvPfS0_S0_ii:
	.zero		9216


//--------------------- .nv.shared.reserved.0     --------------------------
	.section	.nv.shared.reserved.0,"aw",@nobits
	.weak		__nv_reservedSMEM_offset_0_alias
	.size		__nv_reservedSMEM_offset_0_alias, 0, 64
	.other		__nv_reservedSMEM_offset_0_alias,@"STO_CUDA_RESERVED_SHARED STV_DEFAULT"
__nv_reservedSMEM_offset_0_alias:
	.zero		0
	.zero		64


//--------------------- .nv.constant0._Z13MatrixMulCUDAILi32EEvPfS0_S0_ii --------------------------
	.section	.nv.constant0._Z13MatrixMulCUDAILi32EEvPfS0_S0_ii,"a",@progbits
	.sectionflags	@""
	.align	4
.nv.constant0._Z13MatrixMulCUDAILi32EEvPfS0_S0_ii:
	.zero		928


//--------------------- SYMBOLS --------------------------

	.type		.nv.reservedSmem.offset0,@object
	.size		.nv.reservedSmem.offset0,0x4
	.type		.nv.reservedSmem.cap,@object
	.size		.nv.reservedSmem.cap,0x4
